//
// Generated by NVIDIA NVVM Compiler
//
// Compiler Build ID: CL-36424714
// Cuda compilation tools, release 13.0, V13.0.88
// Based on NVVM 20.0.0
//

.version 9.0
.target sm_100
.address_size 64

	// .globl	_Z7computePfii

.visible .entry _Z7computePfii(
	.param .u64 .ptr .align 1 _Z7computePfii_param_0,
	.param .u32 _Z7computePfii_param_1,
	.param .u32 _Z7computePfii_param_2
)
{
	.reg .pred 	%p<7>;
	.reg .b32 	%r<18>;
	.reg .b32 	%f<2>;
	.reg .b64 	%rd<3>;
	.reg .b64 	%fd<3>;

	ld.param.u64 	%rd1, [_Z7computePfii_param_0];
	ld.param.u32 	%r9, [_Z7computePfii_param_1];
	ld.param.u32 	%r10, [_Z7computePfii_param_2];
	mov.u32 	%r1, %tid.x;
	and.b32  	%r11, %r1, 31;
	setp.ge.s32 	%p1, %r11, %r10;
	@%p1 bra 	$L__BB0_8;
	// begin inline asm
	 .reg .f64 %r112;
	 .reg .f64 %r113;
	 .reg .f64 %r114;
	 .reg .f64 %r115;
	 .reg .f64 %r116;
	 .reg .f64 %r117;
	 .reg .f64 %r118;
	 .reg .f64 %r119;
	 .reg .f64 %r120;
	 .reg .f64 %r121;
	 .reg .f64 %r122;
	 .reg .f64 %r123;
	 .reg .f64 %r124;
	 .reg .f64 %r125;
	 .reg .f64 %r126;
	 .reg .f64 %r127;
	 .reg .f64 %r128;
	 .reg .f64 %r129;
	 .reg .f64 %r30;
	mov.f64 %r112, 4.4;
	mov.f64 %r113, 4.4;
	mov.f64 %r114, 2.2;
	mov.f64 %r115, 3.3;
	mov.f64 %r116, 1.23;
	mov.f64 %r117, 2.42;
	mov.f64 %r118, 3.34;
	mov.f64 %r119, 5.62;
	mov.f64 %r120, 2.56;
	mov.f64 %r121, 1.56;
	mov.f64 %r122, 2.56;
	mov.f64 %r123, 5.56;
	mov.f64 %r124, 8.56;
	mov.f64 %r125, 3.56;
	mov.f64 %r126, 5.56;
	mov.f64 %r127, 6.56;
	mov.f64 %r128, 0.56;
	mov.f64 %r129, 0.56;
	
	// end inline asm
	setp.lt.s32 	%p2, %r9, 1;
	@%p2 bra 	$L__BB0_8;
	and.b32  	%r2, %r9, 3;
	setp.lt.u32 	%p3, %r9, 4;
	@%p3 bra 	$L__BB0_5;
	and.b32  	%r12, %r9, 2147483644;
	neg.s32 	%r16, %r12;
$L__BB0_4:
	// begin inline asm
	mov.f64 %r122, %r121;
	mov.f64 %r121, %r120;
	mov.f64 %r120, %r119;
	mov.f64 %r119, %r118;
	mov.f64 %r118, %r117;
	mov.f64 %r117, %r116;
	mov.f64 %r116, %r115;
	mov.f64 %r115, %r30;
	mov.f64 %r30, %r129;
	mov.f64 %r129, %r128;
	mov.f64 %r128, %r127;
	mov.f64 %r127, %r126;
	mov.f64 %r126, %r125;
	mov.f64 %r125, %r124;
	mov.f64 %r124, %r123;
	mov.f64 %r123, %r122;
	mov.f64 %r122, %r121;
	mov.f64 %r121, %r120;
	mov.f64 %r120, %r119;
	mov.f64 %r119, %r118;
	mov.f64 %r118, %r117;
	mov.f64 %r117, %r116;
	mov.f64 %r116, %r115;
	mov.f64 %r115, %r30;
	mov.f64 %r30, %r129;
	mov.f64 %r129, %r128;
	mov.f64 %r128, %r127;
	mov.f64 %r127, %r126;
	mov.f64 %r126, %r125;
	mov.f64 %r125, %r124;
	mov.f64 %r124, %r123;
	mov.f64 %r123, %r122;
	mov.f64 %r122, %r121;
	mov.f64 %r121, %r120;
	mov.f64 %r120, %r119;
	mov.f64 %r119, %r118;
	mov.f64 %r118, %r117;
	mov.f64 %r117, %r116;
	mov.f64 %r116, %r115;
	mov.f64 %r115, %r30;
	mov.f64 %r30, %r129;
	mov.f64 %r129, %r128;
	mov.f64 %r128, %r127;
	mov.f64 %r127, %r126;
	mov.f64 %r126, %r125;
	mov.f64 %r125, %r124;
	mov.f64 %r124, %r123;
	mov.f64 %r123, %r122;
	mov.f64 %r122, %r121;
	mov.f64 %r121, %r120;
	mov.f64 %r120, %r119;
	mov.f64 %r119, %r118;
	mov.f64 %r118, %r117;
	mov.f64 %r117, %r116;
	mov.f64 %r116, %r115;
	mov.f64 %r115, %r30;
	mov.f64 %r122, %r121;
	mov.f64 %r121, %r120;
	mov.f64 %r120, %r119;
	mov.f64 %r119, %r118;
	mov.f64 %r118, %r117;
	mov.f64 %r117, %r116;
	mov.f64 %r116, %r115;
	mov.f64 %r115, %r30;
	mov.f64 %r30, %r129;
	mov.f64 %r129, %r128;
	mov.f64 %r128, %r127;
	mov.f64 %r127, %r126;
	mov.f64 %r126, %r125;
	mov.f64 %r125, %r124;
	mov.f64 %r124, %r123;
	mov.f64 %r123, %r122;
	mov.f64 %r122, %r121;
	mov.f64 %r121, %r120;
	mov.f64 %r120, %r119;
	mov.f64 %r119, %r118;
	mov.f64 %r118, %r117;
	mov.f64 %r117, %r116;
	mov.f64 %r116, %r115;
	mov.f64 %r115, %r30;
	mov.f64 %r30, %r129;
	mov.f64 %r129, %r128;
	mov.f64 %r128, %r127;
	mov.f64 %r127, %r126;
	mov.f64 %r126, %r125;
	mov.f64 %r125, %r124;
	mov.f64 %r124, %r123;
	mov.f64 %r123, %r122;
	mov.f64 %r122, %r121;
	mov.f64 %r121, %r120;
	mov.f64 %r120, %r119;
	mov.f64 %r119, %r118;
	mov.f64 %r118, %r117;
	mov.f64 %r117, %r116;
	mov.f64 %r116, %r115;
	mov.f64 %r115, %r30;
	mov.f64 %r30, %r129;
	mov.f64 %r129, %r128;
	mov.f64 %r128, %r127;
	mov.f64 %r127, %r126;
	mov.f64 %r126, %r125;
	mov.f64 %r125, %r124;
	mov.f64 %r124, %r123;
	mov.f64 %r123, %r122;
	mov.f64 %r122, %r121;
	mov.f64 %r121, %r120;
	mov.f64 %r120, %r119;
	mov.f64 %r119, %r118;
	mov.f64 %r118, %r117;
	mov.f64 %r117, %r116;
	mov.f64 %r116, %r115;
	mov.f64 %r115, %r30;
	mov.f64 %r30, %r129;
	mov.f64 %r129, %r128;
	mov.f64 %r128, %r127;
	mov.f64 %r127, %r126;
	mov.f64 %r126, %r125;
	mov.f64 %r125, %r124;
	mov.f64 %r124, %r123;
	mov.f64 %r123, %r122;
	mov.f64 %r122, %r121;
	mov.f64 %r121, %r120;
	mov.f64 %r120, %r119;
	mov.f64 %r119, %r118;
	mov.f64 %r118, %r117;
	mov.f64 %r117, %r116;
	mov.f64 %r116, %r115;
	mov.f64 %r115, %r30;
	mov.f64 %r30, %r129;
	mov.f64 %r129, %r128;
	mov.f64 %r128, %r127;
	mov.f64 %r127, %r126;
	mov.f64 %r126, %r125;
	mov.f64 %r125, %r124;
	mov.f64 %r124, %r123;
	mov.f64 %r123, %r122;
	mov.f64 %r122, %r121;
	mov.f64 %r121, %r120;
	mov.f64 %r120, %r119;
	mov.f64 %r119, %r118;
	mov.f64 %r118, %r117;
	mov.f64 %r117, %r116;
	mov.f64 %r116, %r115;
	mov.f64 %r115, %r30;
	mov.f64 %r30, %r129;
	mov.f64 %r129, %r128;
	mov.f64 %r128, %r127;
	mov.f64 %r127, %r126;
	mov.f64 %r126, %r125;
	mov.f64 %r125, %r124;
	mov.f64 %r124, %r123;
	mov.f64 %r123, %r122;
	mov.f64 %r122, %r121;
	mov.f64 %r121, %r120;
	mov.f64 %r120, %r119;
	mov.f64 %r119, %r118;
	mov.f64 %r118, %r117;
	mov.f64 %r117, %r116;
	mov.f64 %r116, %r115;
	mov.f64 %r115, %r30;
	mov.f64 %r30, %r129;
	mov.f64 %r129, %r128;
	mov.f64 %r128, %r127;
	mov.f64 %r127, %r126;
	mov.f64 %r126, %r125;
	mov.f64 %r125, %r124;
	mov.f64 %r124, %r123;
	mov.f64 %r123, %r122;
	mov.f64 %r122, %r121;
	mov.f64 %r121, %r120;
	mov.f64 %r120, %r119;
	mov.f64 %r119, %r118;
	mov.f64 %r118, %r117;
	mov.f64 %r117, %r116;
	mov.f64 %r116, %r115;
	mov.f64 %r115, %r30;
	mov.f64 %r30, %r129;
	mov.f64 %r129, %r128;
	mov.f64 %r128, %r127;
	mov.f64 %r127, %r126;
	mov.f64 %r126, %r125;
	mov.f64 %r125, %r124;
	mov.f64 %r124, %r123;
	mov.f64 %r123, %r122;
	mov.f64 %r122, %r121;
	mov.f64 %r121, %r120;
	mov.f64 %r120, %r119;
	mov.f64 %r119, %r118;
	mov.f64 %r118, %r117;
	mov.f64 %r117, %r116;
	mov.f64 %r116, %r115;
	mov.f64 %r115, %r30;
	mov.f64 %r30, %r129;
	mov.f64 %r129, %r128;
	mov.f64 %r128, %r127;
	mov.f64 %r127, %r126;
	mov.f64 %r126, %r125;
	mov.f64 %r125, %r124;
	mov.f64 %r124, %r123;
	mov.f64 %r123, %r122;
	mov.f64 %r122, %r121;
	mov.f64 %r121, %r120;
	mov.f64 %r120, %r119;
	mov.f64 %r119, %r118;
	mov.f64 %r118, %r117;
	mov.f64 %r117, %r116;
	mov.f64 %r116, %r115;
	mov.f64 %r115, %r30;
	mov.f64 %r30, %r129;
	mov.f64 %r129, %r128;
	mov.f64 %r128, %r127;
	mov.f64 %r127, %r126;
	mov.f64 %r126, %r125;
	mov.f64 %r125, %r124;
	mov.f64 %r124, %r123;
	mov.f64 %r123, %r122;
	mov.f64 %r122, %r121;
	mov.f64 %r121, %r120;
	mov.f64 %r120, %r119;
	mov.f64 %r119, %r118;
	mov.f64 %r118, %r117;
	mov.f64 %r117, %r116;
	mov.f64 %r116, %r115;
	mov.f64 %r115, %r30;
	mov.f64 %r30, %r129;
	mov.f64 %r129, %r128;
	mov.f64 %r128, %r127;
	mov.f64 %r127, %r126;
	mov.f64 %r126, %r125;
	mov.f64 %r125, %r124;
	mov.f64 %r124, %r123;
	mov.f64 %r123, %r122;
	mov.f64 %r122, %r121;
	mov.f64 %r121, %r120;
	mov.f64 %r120, %r119;
	mov.f64 %r119, %r118;
	mov.f64 %r118, %r117;
	mov.f64 %r117, %r116;
	mov.f64 %r116, %r115;
	mov.f64 %r115, %r30;
	mov.f64 %r30, %r129;
	mov.f64 %r129, %r128;
	mov.f64 %r128, %r127;
	mov.f64 %r127, %r126;
	mov.f64 %r126, %r125;
	mov.f64 %r125, %r124;
	mov.f64 %r124, %r123;
	mov.f64 %r123, %r122;
	mov.f64 %r122, %r121;
	mov.f64 %r121, %r120;
	mov.f64 %r120, %r119;
	mov.f64 %r119, %r118;
	mov.f64 %r118, %r117;
	mov.f64 %r117, %r116;
	mov.f64 %r116, %r115;
	mov.f64 %r115, %r30;
	
	// end inline asm
	// begin inline asm
	mov.f64 %r122, %r121;
	mov.f64 %r121, %r120;
	mov.f64 %r120, %r119;
	mov.f64 %r119, %r118;
	mov.f64 %r118, %r117;
	mov.f64 %r117, %r116;
	mov.f64 %r116, %r115;
	mov.f64 %r115, %r30;
	mov.f64 %r30, %r129;
	mov.f64 %r129, %r128;
	mov.f64 %r128, %r127;
	mov.f64 %r127, %r126;
	mov.f64 %r126, %r125;
	mov.f64 %r125, %r124;
	mov.f64 %r124, %r123;
	mov.f64 %r123, %r122;
	mov.f64 %r122, %r121;
	mov.f64 %r121, %r120;
	mov.f64 %r120, %r119;
	mov.f64 %r119, %r118;
	mov.f64 %r118, %r117;
	mov.f64 %r117, %r116;
	mov.f64 %r116, %r115;
	mov.f64 %r115, %r30;
	mov.f64 %r30, %r129;
	mov.f64 %r129, %r128;
	mov.f64 %r128, %r127;
	mov.f64 %r127, %r126;
	mov.f64 %r126, %r125;
	mov.f64 %r125, %r124;
	mov.f64 %r124, %r123;
	mov.f64 %r123, %r122;
	mov.f64 %r122, %r121;
	mov.f64 %r121, %r120;
	mov.f64 %r120, %r119;
	mov.f64 %r119, %r118;
	mov.f64 %r118, %r117;
	mov.f64 %r117, %r116;
	mov.f64 %r116, %r115;
	mov.f64 %r115, %r30;
	mov.f64 %r30, %r129;
	mov.f64 %r129, %r128;
	mov.f64 %r128, %r127;
	mov.f64 %r127, %r126;
	mov.f64 %r126, %r125;
	mov.f64 %r125, %r124;
	mov.f64 %r124, %r123;
	mov.f64 %r123, %r122;
	mov.f64 %r122, %r121;
	mov.f64 %r121, %r120;
	mov.f64 %r120, %r119;
	mov.f64 %r119, %r118;
	mov.f64 %r118, %r117;
	mov.f64 %r117, %r116;
	mov.f64 %r116, %r115;
	mov.f64 %r115, %r30;
	mov.f64 %r122, %r121;
	mov.f64 %r121, %r120;
	mov.f64 %r120, %r119;
	mov.f64 %r119, %r118;
	mov.f64 %r118, %r117;
	mov.f64 %r117, %r116;
	mov.f64 %r116, %r115;
	mov.f64 %r115, %r30;
	mov.f64 %r30, %r129;
	mov.f64 %r129, %r128;
	mov.f64 %r128, %r127;
	mov.f64 %r127, %r126;
	mov.f64 %r126, %r125;
	mov.f64 %r125, %r124;
	mov.f64 %r124, %r123;
	mov.f64 %r123, %r122;
	mov.f64 %r122, %r121;
	mov.f64 %r121, %r120;
	mov.f64 %r120, %r119;
	mov.f64 %r119, %r118;
	mov.f64 %r118, %r117;
	mov.f64 %r117, %r116;
	mov.f64 %r116, %r115;
	mov.f64 %r115, %r30;
	mov.f64 %r30, %r129;
	mov.f64 %r129, %r128;
	mov.f64 %r128, %r127;
	mov.f64 %r127, %r126;
	mov.f64 %r126, %r125;
	mov.f64 %r125, %r124;
	mov.f64 %r124, %r123;
	mov.f64 %r123, %r122;
	mov.f64 %r122, %r121;
	mov.f64 %r121, %r120;
	mov.f64 %r120, %r119;
	mov.f64 %r119, %r118;
	mov.f64 %r118, %r117;
	mov.f64 %r117, %r116;
	mov.f64 %r116, %r115;
	mov.f64 %r115, %r30;
	mov.f64 %r30, %r129;
	mov.f64 %r129, %r128;
	mov.f64 %r128, %r127;
	mov.f64 %r127, %r126;
	mov.f64 %r126, %r125;
	mov.f64 %r125, %r124;
	mov.f64 %r124, %r123;
	mov.f64 %r123, %r122;
	mov.f64 %r122, %r121;
	mov.f64 %r121, %r120;
	mov.f64 %r120, %r119;
	mov.f64 %r119, %r118;
	mov.f64 %r118, %r117;
	mov.f64 %r117, %r116;
	mov.f64 %r116, %r115;
	mov.f64 %r115, %r30;
	mov.f64 %r30, %r129;
	mov.f64 %r129, %r128;
	mov.f64 %r128, %r127;
	mov.f64 %r127, %r126;
	mov.f64 %r126, %r125;
	mov.f64 %r125, %r124;
	mov.f64 %r124, %r123;
	mov.f64 %r123, %r122;
	mov.f64 %r122, %r121;
	mov.f64 %r121, %r120;
	mov.f64 %r120, %r119;
	mov.f64 %r119, %r118;
	mov.f64 %r118, %r117;
	mov.f64 %r117, %r116;
	mov.f64 %r116, %r115;
	mov.f64 %r115, %r30;
	mov.f64 %r30, %r129;
	mov.f64 %r129, %r128;
	mov.f64 %r128, %r127;
	mov.f64 %r127, %r126;
	mov.f64 %r126, %r125;
	mov.f64 %r125, %r124;
	mov.f64 %r124, %r123;
	mov.f64 %r123, %r122;
	mov.f64 %r122, %r121;
	mov.f64 %r121, %r120;
	mov.f64 %r120, %r119;
	mov.f64 %r119, %r118;
	mov.f64 %r118, %r117;
	mov.f64 %r117, %r116;
	mov.f64 %r116, %r115;
	mov.f64 %r115, %r30;
	mov.f64 %r30, %r129;
	mov.f64 %r129, %r128;
	mov.f64 %r128, %r127;
	mov.f64 %r127, %r126;
	mov.f64 %r126, %r125;
	mov.f64 %r125, %r124;
	mov.f64 %r124, %r123;
	mov.f64 %r123, %r122;
	mov.f64 %r122, %r121;
	mov.f64 %r121, %r120;
	mov.f64 %r120, %r119;
	mov.f64 %r119, %r118;
	mov.f64 %r118, %r117;
	mov.f64 %r117, %r116;
	mov.f64 %r116, %r115;
	mov.f64 %r115, %r30;
	mov.f64 %r30, %r129;
	mov.f64 %r129, %r128;
	mov.f64 %r128, %r127;
	mov.f64 %r127, %r126;
	mov.f64 %r126, %r125;
	mov.f64 %r125, %r124;
	mov.f64 %r124, %r123;
	mov.f64 %r123, %r122;
	mov.f64 %r122, %r121;
	mov.f64 %r121, %r120;
	mov.f64 %r120, %r119;
	mov.f64 %r119, %r118;
	mov.f64 %r118, %r117;
	mov.f64 %r117, %r116;
	mov.f64 %r116, %r115;
	mov.f64 %r115, %r30;
	mov.f64 %r30, %r129;
	mov.f64 %r129, %r128;
	mov.f64 %r128, %r127;
	mov.f64 %r127, %r126;
	mov.f64 %r126, %r125;
	mov.f64 %r125, %r124;
	mov.f64 %r124, %r123;
	mov.f64 %r123, %r122;
	mov.f64 %r122, %r121;
	mov.f64 %r121, %r120;
	mov.f64 %r120, %r119;
	mov.f64 %r119, %r118;
	mov.f64 %r118, %r117;
	mov.f64 %r117, %r116;
	mov.f64 %r116, %r115;
	mov.f64 %r115, %r30;
	mov.f64 %r30, %r129;
	mov.f64 %r129, %r128;
	mov.f64 %r128, %r127;
	mov.f64 %r127, %r126;
	mov.f64 %r126, %r125;
	mov.f64 %r125, %r124;
	mov.f64 %r124, %r123;
	mov.f64 %r123, %r122;
	mov.f64 %r122, %r121;
	mov.f64 %r121, %r120;
	mov.f64 %r120, %r119;
	mov.f64 %r119, %r118;
	mov.f64 %r118, %r117;
	mov.f64 %r117, %r116;
	mov.f64 %r116, %r115;
	mov.f64 %r115, %r30;
	mov.f64 %r30, %r129;
	mov.f64 %r129, %r128;
	mov.f64 %r128, %r127;
	mov.f64 %r127, %r126;
	mov.f64 %r126, %r125;
	mov.f64 %r125, %r124;
	mov.f64 %r124, %r123;
	mov.f64 %r123, %r122;
	mov.f64 %r122, %r121;
	mov.f64 %r121, %r120;
	mov.f64 %r120, %r119;
	mov.f64 %r119, %r118;
	mov.f64 %r118, %r117;
	mov.f64 %r117, %r116;
	mov.f64 %r116, %r115;
	mov.f64 %r115, %r30;
	mov.f64 %r30, %r129;
	mov.f64 %r129, %r128;
	mov.f64 %r128, %r127;
	mov.f64 %r127, %r126;
	mov.f64 %r126, %r125;
	mov.f64 %r125, %r124;
	mov.f64 %r124, %r123;
	mov.f64 %r123, %r122;
	mov.f64 %r122, %r121;
	mov.f64 %r121, %r120;
	mov.f64 %r120, %r119;
	mov.f64 %r119, %r118;
	mov.f64 %r118, %r117;
	mov.f64 %r117, %r116;
	mov.f64 %r116, %r115;
	mov.f64 %r115, %r30;
	mov.f64 %r30, %r129;
	mov.f64 %r129, %r128;
	mov.f64 %r128, %r127;
	mov.f64 %r127, %r126;
	mov.f64 %r126, %r125;
	mov.f64 %r125, %r124;
	mov.f64 %r124, %r123;
	mov.f64 %r123, %r122;
	mov.f64 %r122, %r121;
	mov.f64 %r121, %r120;
	mov.f64 %r120, %r119;
	mov.f64 %r119, %r118;
	mov.f64 %r118, %r117;
	mov.f64 %r117, %r116;
	mov.f64 %r116, %r115;
	mov.f64 %r115, %r30;
	
	// end inline asm
	// begin inline asm
	mov.f64 %r122, %r121;
	mov.f64 %r121, %r120;
	mov.f64 %r120, %r119;
	mov.f64 %r119, %r118;
	mov.f64 %r118, %r117;
	mov.f64 %r117, %r116;
	mov.f64 %r116, %r115;
	mov.f64 %r115, %r30;
	mov.f64 %r30, %r129;
	mov.f64 %r129, %r128;
	mov.f64 %r128, %r127;
	mov.f64 %r127, %r126;
	mov.f64 %r126, %r125;
	mov.f64 %r125, %r124;
	mov.f64 %r124, %r123;
	mov.f64 %r123, %r122;
	mov.f64 %r122, %r121;
	mov.f64 %r121, %r120;
	mov.f64 %r120, %r119;
	mov.f64 %r119, %r118;
	mov.f64 %r118, %r117;
	mov.f64 %r117, %r116;
	mov.f64 %r116, %r115;
	mov.f64 %r115, %r30;
	mov.f64 %r30, %r129;
	mov.f64 %r129, %r128;
	mov.f64 %r128, %r127;
	mov.f64 %r127, %r126;
	mov.f64 %r126, %r125;
	mov.f64 %r125, %r124;
	mov.f64 %r124, %r123;
	mov.f64 %r123, %r122;
	mov.f64 %r122, %r121;
	mov.f64 %r121, %r120;
	mov.f64 %r120, %r119;
	mov.f64 %r119, %r118;
	mov.f64 %r118, %r117;
	mov.f64 %r117, %r116;
	mov.f64 %r116, %r115;
	mov.f64 %r115, %r30;
	mov.f64 %r30, %r129;
	mov.f64 %r129, %r128;
	mov.f64 %r128, %r127;
	mov.f64 %r127, %r126;
	mov.f64 %r126, %r125;
	mov.f64 %r125, %r124;
	mov.f64 %r124, %r123;
	mov.f64 %r123, %r122;
	mov.f64 %r122, %r121;
	mov.f64 %r121, %r120;
	mov.f64 %r120, %r119;
	mov.f64 %r119, %r118;
	mov.f64 %r118, %r117;
	mov.f64 %r117, %r116;
	mov.f64 %r116, %r115;
	mov.f64 %r115, %r30;
	mov.f64 %r122, %r121;
	mov.f64 %r121, %r120;
	mov.f64 %r120, %r119;
	mov.f64 %r119, %r118;
	mov.f64 %r118, %r117;
	mov.f64 %r117, %r116;
	mov.f64 %r116, %r115;
	mov.f64 %r115, %r30;
	mov.f64 %r30, %r129;
	mov.f64 %r129, %r128;
	mov.f64 %r128, %r127;
	mov.f64 %r127, %r126;
	mov.f64 %r126, %r125;
	mov.f64 %r125, %r124;
	mov.f64 %r124, %r123;
	mov.f64 %r123, %r122;
	mov.f64 %r122, %r121;
	mov.f64 %r121, %r120;
	mov.f64 %r120, %r119;
	mov.f64 %r119, %r118;
	mov.f64 %r118, %r117;
	mov.f64 %r117, %r116;
	mov.f64 %r116, %r115;
	mov.f64 %r115, %r30;
	mov.f64 %r30, %r129;
	mov.f64 %r129, %r128;
	mov.f64 %r128, %r127;
	mov.f64 %r127, %r126;
	mov.f64 %r126, %r125;
	mov.f64 %r125, %r124;
	mov.f64 %r124, %r123;
	mov.f64 %r123, %r122;
	mov.f64 %r122, %r121;
	mov.f64 %r121, %r120;
	mov.f64 %r120, %r119;
	mov.f64 %r119, %r118;
	mov.f64 %r118, %r117;
	mov.f64 %r117, %r116;
	mov.f64 %r116, %r115;
	mov.f64 %r115, %r30;
	mov.f64 %r30, %r129;
	mov.f64 %r129, %r128;
	mov.f64 %r128, %r127;
	mov.f64 %r127, %r126;
	mov.f64 %r126, %r125;
	mov.f64 %r125, %r124;
	mov.f64 %r124, %r123;
	mov.f64 %r123, %r122;
	mov.f64 %r122, %r121;
	mov.f64 %r121, %r120;
	mov.f64 %r120, %r119;
	mov.f64 %r119, %r118;
	mov.f64 %r118, %r117;
	mov.f64 %r117, %r116;
	mov.f64 %r116, %r115;
	mov.f64 %r115, %r30;
	mov.f64 %r30, %r129;
	mov.f64 %r129, %r128;
	mov.f64 %r128, %r127;
	mov.f64 %r127, %r126;
	mov.f64 %r126, %r125;
	mov.f64 %r125, %r124;
	mov.f64 %r124, %r123;
	mov.f64 %r123, %r122;
	mov.f64 %r122, %r121;
	mov.f64 %r121, %r120;
	mov.f64 %r120, %r119;
	mov.f64 %r119, %r118;
	mov.f64 %r118, %r117;
	mov.f64 %r117, %r116;
	mov.f64 %r116, %r115;
	mov.f64 %r115, %r30;
	mov.f64 %r30, %r129;
	mov.f64 %r129, %r128;
	mov.f64 %r128, %r127;
	mov.f64 %r127, %r126;
	mov.f64 %r126, %r125;
	mov.f64 %r125, %r124;
	mov.f64 %r124, %r123;
	mov.f64 %r123, %r122;
	mov.f64 %r122, %r121;
	mov.f64 %r121, %r120;
	mov.f64 %r120, %r119;
	mov.f64 %r119, %r118;
	mov.f64 %r118, %r117;
	mov.f64 %r117, %r116;
	mov.f64 %r116, %r115;
	mov.f64 %r115, %r30;
	mov.f64 %r30, %r129;
	mov.f64 %r129, %r128;
	mov.f64 %r128, %r127;
	mov.f64 %r127, %r126;
	mov.f64 %r126, %r125;
	mov.f64 %r125, %r124;
	mov.f64 %r124, %r123;
	mov.f64 %r123, %r122;
	mov.f64 %r122, %r121;
	mov.f64 %r121, %r120;
	mov.f64 %r120, %r119;
	mov.f64 %r119, %r118;
	mov.f64 %r118, %r117;
	mov.f64 %r117, %r116;
	mov.f64 %r116, %r115;
	mov.f64 %r115, %r30;
	mov.f64 %r30, %r129;
	mov.f64 %r129, %r128;
	mov.f64 %r128, %r127;
	mov.f64 %r127, %r126;
	mov.f64 %r126, %r125;
	mov.f64 %r125, %r124;
	mov.f64 %r124, %r123;
	mov.f64 %r123, %r122;
	mov.f64 %r122, %r121;
	mov.f64 %r121, %r120;
	mov.f64 %r120, %r119;
	mov.f64 %r119, %r118;
	mov.f64 %r118, %r117;
	mov.f64 %r117, %r116;
	mov.f64 %r116, %r115;
	mov.f64 %r115, %r30;
	mov.f64 %r30, %r129;
	mov.f64 %r129, %r128;
	mov.f64 %r128, %r127;
	mov.f64 %r127, %r126;
	mov.f64 %r126, %r125;
	mov.f64 %r125, %r124;
	mov.f64 %r124, %r123;
	mov.f64 %r123, %r122;
	mov.f64 %r122, %r121;
	mov.f64 %r121, %r120;
	mov.f64 %r120, %r119;
	mov.f64 %r119, %r118;
	mov.f64 %r118, %r117;
	mov.f64 %r117, %r116;
	mov.f64 %r116, %r115;
	mov.f64 %r115, %r30;
	mov.f64 %r30, %r129;
	mov.f64 %r129, %r128;
	mov.f64 %r128, %r127;
	mov.f64 %r127, %r126;
	mov.f64 %r126, %r125;
	mov.f64 %r125, %r124;
	mov.f64 %r124, %r123;
	mov.f64 %r123, %r122;
	mov.f64 %r122, %r121;
	mov.f64 %r121, %r120;
	mov.f64 %r120, %r119;
	mov.f64 %r119, %r118;
	mov.f64 %r118, %r117;
	mov.f64 %r117, %r116;
	mov.f64 %r116, %r115;
	mov.f64 %r115, %r30;
	mov.f64 %r30, %r129;
	mov.f64 %r129, %r128;
	mov.f64 %r128, %r127;
	mov.f64 %r127, %r126;
	mov.f64 %r126, %r125;
	mov.f64 %r125, %r124;
	mov.f64 %r124, %r123;
	mov.f64 %r123, %r122;
	mov.f64 %r122, %r121;
	mov.f64 %r121, %r120;
	mov.f64 %r120, %r119;
	mov.f64 %r119, %r118;
	mov.f64 %r118, %r117;
	mov.f64 %r117, %r116;
	mov.f64 %r116, %r115;
	mov.f64 %r115, %r30;
	mov.f64 %r30, %r129;
	mov.f64 %r129, %r128;
	mov.f64 %r128, %r127;
	mov.f64 %r127, %r126;
	mov.f64 %r126, %r125;
	mov.f64 %r125, %r124;
	mov.f64 %r124, %r123;
	mov.f64 %r123, %r122;
	mov.f64 %r122, %r121;
	mov.f64 %r121, %r120;
	mov.f64 %r120, %r119;
	mov.f64 %r119, %r118;
	mov.f64 %r118, %r117;
	mov.f64 %r117, %r116;
	mov.f64 %r116, %r115;
	mov.f64 %r115, %r30;
	mov.f64 %r30, %r129;
	mov.f64 %r129, %r128;
	mov.f64 %r128, %r127;
	mov.f64 %r127, %r126;
	mov.f64 %r126, %r125;
	mov.f64 %r125, %r124;
	mov.f64 %r124, %r123;
	mov.f64 %r123, %r122;
	mov.f64 %r122, %r121;
	mov.f64 %r121, %r120;
	mov.f64 %r120, %r119;
	mov.f64 %r119, %r118;
	mov.f64 %r118, %r117;
	mov.f64 %r117, %r116;
	mov.f64 %r116, %r115;
	mov.f64 %r115, %r30;
	
	// end inline asm
	// begin inline asm
	mov.f64 %r122, %r121;
	mov.f64 %r121, %r120;
	mov.f64 %r120, %r119;
	mov.f64 %r119, %r118;
	mov.f64 %r118, %r117;
	mov.f64 %r117, %r116;
	mov.f64 %r116, %r115;
	mov.f64 %r115, %r30;
	mov.f64 %r30, %r129;
	mov.f64 %r129, %r128;
	mov.f64 %r128, %r127;
	mov.f64 %r127, %r126;
	mov.f64 %r126, %r125;
	mov.f64 %r125, %r124;
	mov.f64 %r124, %r123;
	mov.f64 %r123, %r122;
	mov.f64 %r122, %r121;
	mov.f64 %r121, %r120;
	mov.f64 %r120, %r119;
	mov.f64 %r119, %r118;
	mov.f64 %r118, %r117;
	mov.f64 %r117, %r116;
	mov.f64 %r116, %r115;
	mov.f64 %r115, %r30;
	mov.f64 %r30, %r129;
	mov.f64 %r129, %r128;
	mov.f64 %r128, %r127;
	mov.f64 %r127, %r126;
	mov.f64 %r126, %r125;
	mov.f64 %r125, %r124;
	mov.f64 %r124, %r123;
	mov.f64 %r123, %r122;
	mov.f64 %r122, %r121;
	mov.f64 %r121, %r120;
	mov.f64 %r120, %r119;
	mov.f64 %r119, %r118;
	mov.f64 %r118, %r117;
	mov.f64 %r117, %r116;
	mov.f64 %r116, %r115;
	mov.f64 %r115, %r30;
	mov.f64 %r30, %r129;
	mov.f64 %r129, %r128;
	mov.f64 %r128, %r127;
	mov.f64 %r127, %r126;
	mov.f64 %r126, %r125;
	mov.f64 %r125, %r124;
	mov.f64 %r124, %r123;
	mov.f64 %r123, %r122;
	mov.f64 %r122, %r121;
	mov.f64 %r121, %r120;
	mov.f64 %r120, %r119;
	mov.f64 %r119, %r118;
	mov.f64 %r118, %r117;
	mov.f64 %r117, %r116;
	mov.f64 %r116, %r115;
	mov.f64 %r115, %r30;
	mov.f64 %r122, %r121;
	mov.f64 %r121, %r120;
	mov.f64 %r120, %r119;
	mov.f64 %r119, %r118;
	mov.f64 %r118, %r117;
	mov.f64 %r117, %r116;
	mov.f64 %r116, %r115;
	mov.f64 %r115, %r30;
	mov.f64 %r30, %r129;
	mov.f64 %r129, %r128;
	mov.f64 %r128, %r127;
	mov.f64 %r127, %r126;
	mov.f64 %r126, %r125;
	mov.f64 %r125, %r124;
	mov.f64 %r124, %r123;
	mov.f64 %r123, %r122;
	mov.f64 %r122, %r121;
	mov.f64 %r121, %r120;
	mov.f64 %r120, %r119;
	mov.f64 %r119, %r118;
	mov.f64 %r118, %r117;
	mov.f64 %r117, %r116;
	mov.f64 %r116, %r115;
	mov.f64 %r115, %r30;
	mov.f64 %r30, %r129;
	mov.f64 %r129, %r128;
	mov.f64 %r128, %r127;
	mov.f64 %r127, %r126;
	mov.f64 %r126, %r125;
	mov.f64 %r125, %r124;
	mov.f64 %r124, %r123;
	mov.f64 %r123, %r122;
	mov.f64 %r122, %r121;
	mov.f64 %r121, %r120;
	mov.f64 %r120, %r119;
	mov.f64 %r119, %r118;
	mov.f64 %r118, %r117;
	mov.f64 %r117, %r116;
	mov.f64 %r116, %r115;
	mov.f64 %r115, %r30;
	mov.f64 %r30, %r129;
	mov.f64 %r129, %r128;
	mov.f64 %r128, %r127;
	mov.f64 %r127, %r126;
	mov.f64 %r126, %r125;
	mov.f64 %r125, %r124;
	mov.f64 %r124, %r123;
	mov.f64 %r123, %r122;
	mov.f64 %r122, %r121;
	mov.f64 %r121, %r120;
	mov.f64 %r120, %r119;
	mov.f64 %r119, %r118;
	mov.f64 %r118, %r117;
	mov.f64 %r117, %r116;
	mov.f64 %r116, %r115;
	mov.f64 %r115, %r30;
	mov.f64 %r30, %r129;
	mov.f64 %r129, %r128;
	mov.f64 %r128, %r127;
	mov.f64 %r127, %r126;
	mov.f64 %r126, %r125;
	mov.f64 %r125, %r124;
	mov.f64 %r124, %r123;
	mov.f64 %r123, %r122;
	mov.f64 %r122, %r121;
	mov.f64 %r121, %r120;
	mov.f64 %r120, %r119;
	mov.f64 %r119, %r118;
	mov.f64 %r118, %r117;
	mov.f64 %r117, %r116;
	mov.f64 %r116, %r115;
	mov.f64 %r115, %r30;
	mov.f64 %r30, %r129;
	mov.f64 %r129, %r128;
	mov.f64 %r128, %r127;
	mov.f64 %r127, %r126;
	mov.f64 %r126, %r125;
	mov.f64 %r125, %r124;
	mov.f64 %r124, %r123;
	mov.f64 %r123, %r122;
	mov.f64 %r122, %r121;
	mov.f64 %r121, %r120;
	mov.f64 %r120, %r119;
	mov.f64 %r119, %r118;
	mov.f64 %r118, %r117;
	mov.f64 %r117, %r116;
	mov.f64 %r116, %r115;
	mov.f64 %r115, %r30;
	mov.f64 %r30, %r129;
	mov.f64 %r129, %r128;
	mov.f64 %r128, %r127;
	mov.f64 %r127, %r126;
	mov.f64 %r126, %r125;
	mov.f64 %r125, %r124;
	mov.f64 %r124, %r123;
	mov.f64 %r123, %r122;
	mov.f64 %r122, %r121;
	mov.f64 %r121, %r120;
	mov.f64 %r120, %r119;
	mov.f64 %r119, %r118;
	mov.f64 %r118, %r117;
	mov.f64 %r117, %r116;
	mov.f64 %r116, %r115;
	mov.f64 %r115, %r30;
	mov.f64 %r30, %r129;
	mov.f64 %r129, %r128;
	mov.f64 %r128, %r127;
	mov.f64 %r127, %r126;
	mov.f64 %r126, %r125;
	mov.f64 %r125, %r124;
	mov.f64 %r124, %r123;
	mov.f64 %r123, %r122;
	mov.f64 %r122, %r121;
	mov.f64 %r121, %r120;
	mov.f64 %r120, %r119;
	mov.f64 %r119, %r118;
	mov.f64 %r118, %r117;
	mov.f64 %r117, %r116;
	mov.f64 %r116, %r115;
	mov.f64 %r115, %r30;
	mov.f64 %r30, %r129;
	mov.f64 %r129, %r128;
	mov.f64 %r128, %r127;
	mov.f64 %r127, %r126;
	mov.f64 %r126, %r125;
	mov.f64 %r125, %r124;
	mov.f64 %r124, %r123;
	mov.f64 %r123, %r122;
	mov.f64 %r122, %r121;
	mov.f64 %r121, %r120;
	mov.f64 %r120, %r119;
	mov.f64 %r119, %r118;
	mov.f64 %r118, %r117;
	mov.f64 %r117, %r116;
	mov.f64 %r116, %r115;
	mov.f64 %r115, %r30;
	mov.f64 %r30, %r129;
	mov.f64 %r129, %r128;
	mov.f64 %r128, %r127;
	mov.f64 %r127, %r126;
	mov.f64 %r126, %r125;
	mov.f64 %r125, %r124;
	mov.f64 %r124, %r123;
	mov.f64 %r123, %r122;
	mov.f64 %r122, %r121;
	mov.f64 %r121, %r120;
	mov.f64 %r120, %r119;
	mov.f64 %r119, %r118;
	mov.f64 %r118, %r117;
	mov.f64 %r117, %r116;
	mov.f64 %r116, %r115;
	mov.f64 %r115, %r30;
	mov.f64 %r30, %r129;
	mov.f64 %r129, %r128;
	mov.f64 %r128, %r127;
	mov.f64 %r127, %r126;
	mov.f64 %r126, %r125;
	mov.f64 %r125, %r124;
	mov.f64 %r124, %r123;
	mov.f64 %r123, %r122;
	mov.f64 %r122, %r121;
	mov.f64 %r121, %r120;
	mov.f64 %r120, %r119;
	mov.f64 %r119, %r118;
	mov.f64 %r118, %r117;
	mov.f64 %r117, %r116;
	mov.f64 %r116, %r115;
	mov.f64 %r115, %r30;
	mov.f64 %r30, %r129;
	mov.f64 %r129, %r128;
	mov.f64 %r128, %r127;
	mov.f64 %r127, %r126;
	mov.f64 %r126, %r125;
	mov.f64 %r125, %r124;
	mov.f64 %r124, %r123;
	mov.f64 %r123, %r122;
	mov.f64 %r122, %r121;
	mov.f64 %r121, %r120;
	mov.f64 %r120, %r119;
	mov.f64 %r119, %r118;
	mov.f64 %r118, %r117;
	mov.f64 %r117, %r116;
	mov.f64 %r116, %r115;
	mov.f64 %r115, %r30;
	mov.f64 %r30, %r129;
	mov.f64 %r129, %r128;
	mov.f64 %r128, %r127;
	mov.f64 %r127, %r126;
	mov.f64 %r126, %r125;
	mov.f64 %r125, %r124;
	mov.f64 %r124, %r123;
	mov.f64 %r123, %r122;
	mov.f64 %r122, %r121;
	mov.f64 %r121, %r120;
	mov.f64 %r120, %r119;
	mov.f64 %r119, %r118;
	mov.f64 %r118, %r117;
	mov.f64 %r117, %r116;
	mov.f64 %r116, %r115;
	mov.f64 %r115, %r30;
	
	// end inline asm
	add.s32 	%r16, %r16, 4;
	setp.ne.s32 	%p4, %r16, 0;
	@%p4 bra 	$L__BB0_4;
$L__BB0_5:
	setp.eq.s32 	%p5, %r2, 0;
	@%p5 bra 	$L__BB0_8;
	neg.s32 	%r17, %r2;
$L__BB0_7:
	.pragma "nounroll";
	// begin inline asm
	mov.f64 %r122, %r121;
	mov.f64 %r121, %r120;
	mov.f64 %r120, %r119;
	mov.f64 %r119, %r118;
	mov.f64 %r118, %r117;
	mov.f64 %r117, %r116;
	mov.f64 %r116, %r115;
	mov.f64 %r115, %r30;
	mov.f64 %r30, %r129;
	mov.f64 %r129, %r128;
	mov.f64 %r128, %r127;
	mov.f64 %r127, %r126;
	mov.f64 %r126, %r125;
	mov.f64 %r125, %r124;
	mov.f64 %r124, %r123;
	mov.f64 %r123, %r122;
	mov.f64 %r122, %r121;
	mov.f64 %r121, %r120;
	mov.f64 %r120, %r119;
	mov.f64 %r119, %r118;
	mov.f64 %r118, %r117;
	mov.f64 %r117, %r116;
	mov.f64 %r116, %r115;
	mov.f64 %r115, %r30;
	mov.f64 %r30, %r129;
	mov.f64 %r129, %r128;
	mov.f64 %r128, %r127;
	mov.f64 %r127, %r126;
	mov.f64 %r126, %r125;
	mov.f64 %r125, %r124;
	mov.f64 %r124, %r123;
	mov.f64 %r123, %r122;
	mov.f64 %r122, %r121;
	mov.f64 %r121, %r120;
	mov.f64 %r120, %r119;
	mov.f64 %r119, %r118;
	mov.f64 %r118, %r117;
	mov.f64 %r117, %r116;
	mov.f64 %r116, %r115;
	mov.f64 %r115, %r30;
	mov.f64 %r30, %r129;
	mov.f64 %r129, %r128;
	mov.f64 %r128, %r127;
	mov.f64 %r127, %r126;
	mov.f64 %r126, %r125;
	mov.f64 %r125, %r124;
	mov.f64 %r124, %r123;
	mov.f64 %r123, %r122;
	mov.f64 %r122, %r121;
	mov.f64 %r121, %r120;
	mov.f64 %r120, %r119;
	mov.f64 %r119, %r118;
	mov.f64 %r118, %r117;
	mov.f64 %r117, %r116;
	mov.f64 %r116, %r115;
	mov.f64 %r115, %r30;
	mov.f64 %r122, %r121;
	mov.f64 %r121, %r120;
	mov.f64 %r120, %r119;
	mov.f64 %r119, %r118;
	mov.f64 %r118, %r117;
	mov.f64 %r117, %r116;
	mov.f64 %r116, %r115;
	mov.f64 %r115, %r30;
	mov.f64 %r30, %r129;
	mov.f64 %r129, %r128;
	mov.f64 %r128, %r127;
	mov.f64 %r127, %r126;
	mov.f64 %r126, %r125;
	mov.f64 %r125, %r124;
	mov.f64 %r124, %r123;
	mov.f64 %r123, %r122;
	mov.f64 %r122, %r121;
	mov.f64 %r121, %r120;
	mov.f64 %r120, %r119;
	mov.f64 %r119, %r118;
	mov.f64 %r118, %r117;
	mov.f64 %r117, %r116;
	mov.f64 %r116, %r115;
	mov.f64 %r115, %r30;
	mov.f64 %r30, %r129;
	mov.f64 %r129, %r128;
	mov.f64 %r128, %r127;
	mov.f64 %r127, %r126;
	mov.f64 %r126, %r125;
	mov.f64 %r125, %r124;
	mov.f64 %r124, %r123;
	mov.f64 %r123, %r122;
	mov.f64 %r122, %r121;
	mov.f64 %r121, %r120;
	mov.f64 %r120, %r119;
	mov.f64 %r119, %r118;
	mov.f64 %r118, %r117;
	mov.f64 %r117, %r116;
	mov.f64 %r116, %r115;
	mov.f64 %r115, %r30;
	mov.f64 %r30, %r129;
	mov.f64 %r129, %r128;
	mov.f64 %r128, %r127;
	mov.f64 %r127, %r126;
	mov.f64 %r126, %r125;
	mov.f64 %r125, %r124;
	mov.f64 %r124, %r123;
	mov.f64 %r123, %r122;
	mov.f64 %r122, %r121;
	mov.f64 %r121, %r120;
	mov.f64 %r120, %r119;
	mov.f64 %r119, %r118;
	mov.f64 %r118, %r117;
	mov.f64 %r117, %r116;
	mov.f64 %r116, %r115;
	mov.f64 %r115, %r30;
	mov.f64 %r30, %r129;
	mov.f64 %r129, %r128;
	mov.f64 %r128, %r127;
	mov.f64 %r127, %r126;
	mov.f64 %r126, %r125;
	mov.f64 %r125, %r124;
	mov.f64 %r124, %r123;
	mov.f64 %r123, %r122;
	mov.f64 %r122, %r121;
	mov.f64 %r121, %r120;
	mov.f64 %r120, %r119;
	mov.f64 %r119, %r118;
	mov.f64 %r118, %r117;
	mov.f64 %r117, %r116;
	mov.f64 %r116, %r115;
	mov.f64 %r115, %r30;
	mov.f64 %r30, %r129;
	mov.f64 %r129, %r128;
	mov.f64 %r128, %r127;
	mov.f64 %r127, %r126;
	mov.f64 %r126, %r125;
	mov.f64 %r125, %r124;
	mov.f64 %r124, %r123;
	mov.f64 %r123, %r122;
	mov.f64 %r122, %r121;
	mov.f64 %r121, %r120;
	mov.f64 %r120, %r119;
	mov.f64 %r119, %r118;
	mov.f64 %r118, %r117;
	mov.f64 %r117, %r116;
	mov.f64 %r116, %r115;
	mov.f64 %r115, %r30;
	mov.f64 %r30, %r129;
	mov.f64 %r129, %r128;
	mov.f64 %r128, %r127;
	mov.f64 %r127, %r126;
	mov.f64 %r126, %r125;
	mov.f64 %r125, %r124;
	mov.f64 %r124, %r123;
	mov.f64 %r123, %r122;
	mov.f64 %r122, %r121;
	mov.f64 %r121, %r120;
	mov.f64 %r120, %r119;
	mov.f64 %r119, %r118;
	mov.f64 %r118, %r117;
	mov.f64 %r117, %r116;
	mov.f64 %r116, %r115;
	mov.f64 %r115, %r30;
	mov.f64 %r30, %r129;
	mov.f64 %r129, %r128;
	mov.f64 %r128, %r127;
	mov.f64 %r127, %r126;
	mov.f64 %r126, %r125;
	mov.f64 %r125, %r124;
	mov.f64 %r124, %r123;
	mov.f64 %r123, %r122;
	mov.f64 %r122, %r121;
	mov.f64 %r121, %r120;
	mov.f64 %r120, %r119;
	mov.f64 %r119, %r118;
	mov.f64 %r118, %r117;
	mov.f64 %r117, %r116;
	mov.f64 %r116, %r115;
	mov.f64 %r115, %r30;
	mov.f64 %r30, %r129;
	mov.f64 %r129, %r128;
	mov.f64 %r128, %r127;
	mov.f64 %r127, %r126;
	mov.f64 %r126, %r125;
	mov.f64 %r125, %r124;
	mov.f64 %r124, %r123;
	mov.f64 %r123, %r122;
	mov.f64 %r122, %r121;
	mov.f64 %r121, %r120;
	mov.f64 %r120, %r119;
	mov.f64 %r119, %r118;
	mov.f64 %r118, %r117;
	mov.f64 %r117, %r116;
	mov.f64 %r116, %r115;
	mov.f64 %r115, %r30;
	mov.f64 %r30, %r129;
	mov.f64 %r129, %r128;
	mov.f64 %r128, %r127;
	mov.f64 %r127, %r126;
	mov.f64 %r126, %r125;
	mov.f64 %r125, %r124;
	mov.f64 %r124, %r123;
	mov.f64 %r123, %r122;
	mov.f64 %r122, %r121;
	mov.f64 %r121, %r120;
	mov.f64 %r120, %r119;
	mov.f64 %r119, %r118;
	mov.f64 %r118, %r117;
	mov.f64 %r117, %r116;
	mov.f64 %r116, %r115;
	mov.f64 %r115, %r30;
	mov.f64 %r30, %r129;
	mov.f64 %r129, %r128;
	mov.f64 %r128, %r127;
	mov.f64 %r127, %r126;
	mov.f64 %r126, %r125;
	mov.f64 %r125, %r124;
	mov.f64 %r124, %r123;
	mov.f64 %r123, %r122;
	mov.f64 %r122, %r121;
	mov.f64 %r121, %r120;
	mov.f64 %r120, %r119;
	mov.f64 %r119, %r118;
	mov.f64 %r118, %r117;
	mov.f64 %r117, %r116;
	mov.f64 %r116, %r115;
	mov.f64 %r115, %r30;
	mov.f64 %r30, %r129;
	mov.f64 %r129, %r128;
	mov.f64 %r128, %r127;
	mov.f64 %r127, %r126;
	mov.f64 %r126, %r125;
	mov.f64 %r125, %r124;
	mov.f64 %r124, %r123;
	mov.f64 %r123, %r122;
	mov.f64 %r122, %r121;
	mov.f64 %r121, %r120;
	mov.f64 %r120, %r119;
	mov.f64 %r119, %r118;
	mov.f64 %r118, %r117;
	mov.f64 %r117, %r116;
	mov.f64 %r116, %r115;
	mov.f64 %r115, %r30;
	mov.f64 %r30, %r129;
	mov.f64 %r129, %r128;
	mov.f64 %r128, %r127;
	mov.f64 %r127, %r126;
	mov.f64 %r126, %r125;
	mov.f64 %r125, %r124;
	mov.f64 %r124, %r123;
	mov.f64 %r123, %r122;
	mov.f64 %r122, %r121;
	mov.f64 %r121, %r120;
	mov.f64 %r120, %r119;
	mov.f64 %r119, %r118;
	mov.f64 %r118, %r117;
	mov.f64 %r117, %r116;
	mov.f64 %r116, %r115;
	mov.f64 %r115, %r30;
	
	// end inline asm
	add.s32 	%r17, %r17, 1;
	setp.ne.s32 	%p6, %r17, 0;
	@%p6 bra 	$L__BB0_7;
$L__BB0_8:
	cvta.to.global.u64 	%rd2, %rd1;
	mov.u32 	%r13, %ctaid.x;
	mov.u32 	%r14, %ntid.x;
	mad.lo.s32 	%r15, %r14, %r13, %r1;
	cvt.rn.f64.s32 	%fd1, %r15;
	add.f64 	%fd2, %fd1, %fd1;
	cvt.rn.f32.f64 	%f1, %fd2;
	bar.sync 	0;
	st.global.f32 	[%rd2], %f1;
	bar.sync 	0;
	ret;

}


// ===== COMPILED SASS (sm_100) =====

	.target	sm_100

	.elftype	@"ET_EXEC"


//--------------------- .note.nv.tkinfo           --------------------------
	.section	.note.nv.tkinfo,"",@"SHT_NOTE"
	.sectionflags	@"SHF_NOTE_NV_TKINFO"
	.tkinfo
        /*0018*/ 	.word	0x00000002
        /*0030*/ 	.string	""
        /*0030*/ 	.string	"ptxas"
        /*0030*/ 	.string	"Cuda compilation tools, release 13.0, V13.0.88"
        /*0030*/ 	.string	"Build cuda_13.0.r13.0/compiler.36424714_0"
        /*0030*/ 	.string	"-arch sm_100 -m 64 "



//--------------------- .note.nv.cuinfo           --------------------------
	.section	.note.nv.cuinfo,"",@"SHT_NOTE"
	.sectionflags	@"SHF_NOTE_NV_CUINFO"
        /*0018*/ 	.short	0x0002
        /*001a*/ 	.short	0x0064
        /*001c*/ 	.short	0x0082
	.zero		2


//--------------------- .nv.info                  --------------------------
	.section	.nv.info,"",@"SHT_CUDA_INFO"
	.align	4


	//----- nvinfo : EIATTR_REGCOUNT
	.align		4
        /*0000*/ 	.byte	0x04, 0x2f
        /*0002*/ 	.short	(.L_1 - .L_0)
	.align		4
.L_0:
        /*0004*/ 	.word	index@(_Z7computePfii)
        /*0008*/ 	.word	0x00000008


	//----- nvinfo : EIATTR_FRAME_SIZE
	.align		4
.L_1:
        /*000c*/ 	.byte	0x04, 0x11
        /*000e*/ 	.short	(.L_3 - .L_2)
	.align		4
.L_2:
        /*0010*/ 	.word	index@(_Z7computePfii)
        /*0014*/ 	.word	0x00000000


	//----- nvinfo : EIATTR_MIN_STACK_SIZE
	.align		4
.L_3:
        /*0018*/ 	.byte	0x04, 0x12
        /*001a*/ 	.short	(.L_5 - .L_4)
	.align		4
.L_4:
        /*001c*/ 	.word	index@(_Z7computePfii)
        /*0020*/ 	.word	0x00000000
.L_5:


//--------------------- .nv.compat                --------------------------
	.section	.nv.compat,"",@"SHT_CUDA_COMPAT_INFO"
	.align	4
        /*0000*/ 	.byte	0x02, 0x09, 0x00, 0x00, 0x02, 0x02, 0x01, 0x00, 0x02, 0x05, 0x05, 0x00, 0x03, 0x07, 0x01, 0x01
        /*0010*/ 	.byte	0x02, 0x03, 0x00, 0x00, 0x02, 0x06, 0x01, 0x00, 0x04, 0x0b, 0x08, 0x00, 0x01, 0x00, 0x00, 0x00
        /*0020*/ 	.byte	0x00, 0x00, 0x00, 0x00


//--------------------- .nv.info._Z7computePfii   --------------------------
	.section	.nv.info._Z7computePfii,"",@"SHT_CUDA_INFO"
	.sectionflags	@""
	.align	4


	//----- nvinfo : EIATTR_CUDA_API_VERSION
	.align		4
        /*0000*/ 	.byte	0x04, 0x37
        /*0002*/ 	.short	(.L_7 - .L_6)
.L_6:
        /*0004*/ 	.word	0x00000082


	//----- nvinfo : EIATTR_KPARAM_INFO
	.align		4
.L_7:
        /*0008*/ 	.byte	0x04, 0x17
        /*000a*/ 	.short	(.L_9 - .L_8)
.L_8:
        /*000c*/ 	.word	0x00000000
        /*0010*/ 	.short	0x0002
        /*0012*/ 	.short	0x000c
        /*0014*/ 	.byte	0x00, 0xf0, 0x11, 0x00


	//----- nvinfo : EIATTR_KPARAM_INFO
	.align		4
.L_9:
        /*0018*/ 	.byte	0x04, 0x17
        /*001a*/ 	.short	(.L_11 - .L_10)
.L_10:
        /*001c*/ 	.word	0x00000000
        /*0020*/ 	.short	0x0001
        /*0022*/ 	.short	0x0008
        /*0024*/ 	.byte	0x00, 0xf0, 0x11, 0x00


	//----- nvinfo : EIATTR_KPARAM_INFO
	.align		4
.L_11:
        /*0028*/ 	.byte	0x04, 0x17
        /*002a*/ 	.short	(.L_13 - .L_12)
.L_12:
        /*002c*/ 	.word	0x00000000
        /*0030*/ 	.short	0x0000
        /*0032*/ 	.short	0x0000
        /*0034*/ 	.byte	0x00, 0xf5, 0x21, 0x00


	//----- nvinfo : EIATTR_SPARSE_MMA_MASK
	.align		4
.L_13:
        /*0038*/ 	.byte	0x03, 0x50
        /*003a*/ 	.short	0x0000


	//----- nvinfo : EIATTR_MAXREG_COUNT
	.align		4
        /*003c*/ 	.byte	0x03, 0x1b
        /*003e*/ 	.short	0x00ff


	//----- nvinfo : EIATTR_NUM_BARRIERS
	.align		4
        /*0040*/ 	.byte	0x02, 0x4c
        /*0042*/ 	.byte	0x01
	.zero		1


	//----- nvinfo : EIATTR_MERCURY_ISA_VERSION
	.align		4
        /*0044*/ 	.byte	0x03, 0x5f
        /*0046*/ 	.short	0x0101


	//----- nvinfo : EIATTR_VRC_CTA_INIT_COUNT
	.align		4
        /*0048*/ 	.byte	0x02, 0x4a
	.zero		1
	.zero		1


	//----- nvinfo : EIATTR_EXIT_INSTR_OFFSETS
	.align		4
        /*004c*/ 	.byte	0x04, 0x1c
        /*004e*/ 	.short	(.L_15 - .L_14)


	//   ....[0]....
.L_14:
        /*0050*/ 	.word	0x000000d0


	//----- nvinfo : EIATTR_CBANK_PARAM_SIZE
	.align		4
.L_15:
        /*0054*/ 	.byte	0x03, 0x19
        /*0056*/ 	.short	0x0010


	//----- nvinfo : EIATTR_PARAM_CBANK
	.align		4
        /*0058*/ 	.byte	0x04, 0x0a
        /*005a*/ 	.short	(.L_17 - .L_16)
	.align		4
.L_16:
        /*005c*/ 	.word	index@(.nv.constant0._Z7computePfii)
        /*0060*/ 	.short	0x0380
        /*0062*/ 	.short	0x0010


	//----- nvinfo : EIATTR_SW_WAR
	.align		4
.L_17:
        /*0064*/ 	.byte	0x04, 0x36
        /*0066*/ 	.short	(.L_19 - .L_18)
.L_18:
        /*0068*/ 	.word	0x00000008
.L_19:


//--------------------- .nv.callgraph             --------------------------
	.section	.nv.callgraph,"",@"SHT_CUDA_CALLGRAPH"
	.align	4
	.sectionentsize	8
	.align		4
        /*0000*/ 	.word	0x00000000
	.align		4
        /*0004*/ 	.word	0xffffffff
	.align		4
        /*0008*/ 	.word	0x00000000
	.align		4
        /*000c*/ 	.word	0xfffffffe
	.align		4
        /*0010*/ 	.word	0x00000000
	.align		4
        /*0014*/ 	.word	0xfffffffd
	.align		4
        /*0018*/ 	.word	0x00000000
	.align		4
        /*001c*/ 	.word	0xfffffffc


//--------------------- .text._Z7computePfii      --------------------------
	.section	.text._Z7computePfii,"ax",@progbits
	.align	128
        .global         _Z7computePfii
        .type           _Z7computePfii,@function
        .size           _Z7computePfii,(.L_x_1 - _Z7computePfii)
        .other          _Z7computePfii,@"STO_CUDA_ENTRY STV_DEFAULT"
_Z7computePfii:
.text._Z7computePfii:
[----:B------:R-:W-:Y:S01]  /*0000*/  LDC R1, c[0x0][0x37c] ;  /* 0x0000df00ff017b82 */ /* 0x000fe20000000800 */
[----:B------:R-:W0:Y:S07]  /*0010*/  S2R R0, SR_TID.X ;  /* 0x0000000000007919 */ /* 0x000e2e0000002100 */
[----:B------:R-:W0:Y:S08]  /*0020*/  S2UR UR4, SR_CTAID.X ;  /* 0x00000000000479c3 */ /* 0x000e300000002500 */
[----:B------:R-:W-:Y:S08]  /*0030*/  BAR.SYNC.DEFER_BLOCKING 0x0 ;  /* 0x0000000000007b1d */ /* 0x000ff00000010000 */
[----:B------:R-:W0:Y:S08]  /*0040*/  LDC R3, c[0x0][0x360] ;  /* 0x0000d800ff037b82 */ /* 0x000e300000000800 */
[----:B------:R-:W1:Y:S01]  /*0050*/  LDC.64 R4, c[0x0][0x380] ;  /* 0x0000e000ff047b82 */ /* 0x000e620000000a00 */
[----:B0-----:R-:W-:Y:S01]  /*0060*/  IMAD R0, R3, UR4, R0 ;  /* 0x0000000403007c24 */ /* 0x001fe2000f8e0200 */
[----:B------:R-:W1:Y:S03]  /*0070*/  LDCU.64 UR4, c[0x0][0x358] ;  /* 0x00006b00ff0477ac */ /* 0x000e660008000a00 */
[----:B------:R-:W0:Y:S02]  /*0080*/  I2F.F64 R2, R0 ;  /* 0x0000000000027312 */ /* 0x000e240000201c00 */
[----:B0-----:R-:W-:-:S10]  /*0090*/  DADD R2, R2, R2 ;  /* 0x0000000002027229 */ /* 0x001fd40000000002 */
[----:B------:R-:W1:Y:S02]  /*00a0*/  F2F.F32.F64 R3, R2 ;  /* 0x0000000200037310 */ /* 0x000e640000301000 */
[----:B-1----:R-:W-:Y:S01]  /*00b0*/  STG.E desc[UR4][R4.64], R3 ;  /* 0x0000000304007986 */ /* 0x002fe2000c101904 */
[----:B------:R-:W-:Y:S06]  /*00c0*/  BAR.SYNC.DEFER_BLOCKING 0x0 ;  /* 0x0000000000007b1d */ /* 0x000fec0000010000 */
[----:B------:R-:W-:Y:S05]  /*00d0*/  EXIT ;  /* 0x000000000000794d */ /* 0x000fea0003800000 */
.L_x_0:
[----:B------:R-:W-:-:S00]  /*00e0*/  BRA `(.L_x_0) ;  /* 0xfffffffc00fc7947 */ /* 0x000fc0000383ffff */
[----:B------:R-:W-:-:S00]  /*00f0*/  NOP ;  /* 0x0000000000007918 */ /* 0x000fc00000000000 */
        /* <DEDUP_REMOVED lines=8> */
.L_x_1:


//--------------------- .nv.shared.reserved.0     --------------------------
	.section	.nv.shared.reserved.0,"aw",@nobits
	.weak		__nv_reservedSMEM_offset_0_alias
	.size		__nv_reservedSMEM_offset_0_alias, 0, 64
	.other		__nv_reservedSMEM_offset_0_alias,@"STO_CUDA_RESERVED_SHARED STV_DEFAULT"
__nv_reservedSMEM_offset_0_alias:
	.zero		0
	.zero		64


//--------------------- .nv.constant0._Z7computePfii --------------------------
	.section	.nv.constant0._Z7computePfii,"a",@progbits
	.sectionflags	@""
	.align	4
.nv.constant0._Z7computePfii:
	.zero		912


//--------------------- SYMBOLS --------------------------

	.type		.nv.reservedSmem.offset0,@object
	.size		.nv.reservedSmem.offset0,0x4
